//
// Generated by NVIDIA NVVM Compiler
//
// Compiler Build ID: CL-36424714
// Cuda compilation tools, release 13.0, V13.0.88
// Based on NVVM 20.0.0
//

.version 9.0
.target sm_100
.address_size 64

	// .globl	_Z4histPhPj

.visible .entry _Z4histPhPj(
	.param .u64 .ptr .align 1 _Z4histPhPj_param_0,
	.param .u64 .ptr .align 1 _Z4histPhPj_param_1
)
{
	.reg .pred 	%p<9>;
	.reg .b32 	%r<35>;
	.reg .b64 	%rd<33>;

	ld.param.u64 	%rd3, [_Z4histPhPj_param_0];
	ld.param.u64 	%rd4, [_Z4histPhPj_param_1];
	cvta.to.global.u64 	%rd1, %rd4;
	cvta.to.global.u64 	%rd2, %rd3;
	mov.u32 	%r12, %ctaid.x;
	mov.u32 	%r13, %ntid.x;
	mov.u32 	%r14, %tid.x;
	mad.lo.s32 	%r33, %r12, %r13, %r14;
	mov.u32 	%r15, %nctaid.x;
	mul.lo.s32 	%r2, %r13, %r15;
	setp.ge.s32 	%p1, %r33, %r2;
	setp.gt.s32 	%p2, %r33, 9;
	or.pred  	%p3, %p1, %p2;
	@%p3 bra 	$L__BB0_7;
	add.s32 	%r16, %r33, %r2;
	max.s32 	%r17, %r16, 10;
	setp.lt.s32 	%p4, %r16, 10;
	selp.u32 	%r18, 1, 0, %p4;
	add.s32 	%r19, %r16, %r18;
	sub.s32 	%r20, %r17, %r19;
	div.u32 	%r21, %r20, %r2;
	add.s32 	%r3, %r21, %r18;
	and.b32  	%r22, %r3, 3;
	setp.eq.s32 	%p5, %r22, 3;
	@%p5 bra 	$L__BB0_4;
	add.s32 	%r23, %r3, 1;
	and.b32  	%r24, %r23, 3;
	neg.s32 	%r31, %r24;
$L__BB0_3:
	.pragma "nounroll";
	cvt.s64.s32 	%rd5, %r33;
	add.s64 	%rd6, %rd2, %rd5;
	ld.global.u8 	%rd7, [%rd6];
	shl.b64 	%rd8, %rd7, 2;
	and.b64  	%rd9, %rd8, 4;
	add.s64 	%rd10, %rd1, %rd9;
	atom.global.add.u32 	%r25, [%rd10], 1;
	add.s32 	%r33, %r33, %r2;
	add.s32 	%r31, %r31, 1;
	setp.ne.s32 	%p6, %r31, 0;
	@%p6 bra 	$L__BB0_3;
$L__BB0_4:
	setp.lt.u32 	%p7, %r3, 3;
	@%p7 bra 	$L__BB0_7;
	cvt.s64.s32 	%rd17, %r2;
	shl.b32 	%r30, %r2, 2;
$L__BB0_6:
	cvt.s64.s32 	%rd11, %r33;
	add.s64 	%rd12, %rd2, %rd11;
	ld.global.u8 	%rd13, [%rd12];
	shl.b64 	%rd14, %rd13, 2;
	and.b64  	%rd15, %rd14, 4;
	add.s64 	%rd16, %rd1, %rd15;
	atom.global.add.u32 	%r26, [%rd16], 1;
	add.s64 	%rd18, %rd12, %rd17;
	ld.global.u8 	%rd19, [%rd18];
	shl.b64 	%rd20, %rd19, 2;
	and.b64  	%rd21, %rd20, 4;
	add.s64 	%rd22, %rd1, %rd21;
	atom.global.add.u32 	%r27, [%rd22], 1;
	add.s64 	%rd23, %rd18, %rd17;
	ld.global.u8 	%rd24, [%rd23];
	shl.b64 	%rd25, %rd24, 2;
	and.b64  	%rd26, %rd25, 4;
	add.s64 	%rd27, %rd1, %rd26;
	atom.global.add.u32 	%r28, [%rd27], 1;
	add.s64 	%rd28, %rd23, %rd17;
	ld.global.u8 	%rd29, [%rd28];
	shl.b64 	%rd30, %rd29, 2;
	and.b64  	%rd31, %rd30, 4;
	add.s64 	%rd32, %rd1, %rd31;
	atom.global.add.u32 	%r29, [%rd32], 1;
	add.s32 	%r33, %r30, %r33;
	setp.lt.s32 	%p8, %r33, 10;
	@%p8 bra 	$L__BB0_6;
$L__BB0_7:
	ret;

}


// ===== COMPILED SASS (sm_100) =====

	.target	sm_100

	.elftype	@"ET_EXEC"


//--------------------- .note.nv.tkinfo           --------------------------
	.section	.note.nv.tkinfo,"",@"SHT_NOTE"
	.sectionflags	@"SHF_NOTE_NV_TKINFO"
	.tkinfo
        /*0018*/ 	.word	0x00000002
        /*0030*/ 	.string	""
        /*0030*/ 	.string	"ptxas"
        /*0030*/ 	.string	"Cuda compilation tools, release 13.0, V13.0.88"
        /*0030*/ 	.string	"Build cuda_13.0.r13.0/compiler.36424714_0"
        /*0030*/ 	.string	"-arch sm_100 -m 64 "



//--------------------- .note.nv.cuinfo           --------------------------
	.section	.note.nv.cuinfo,"",@"SHT_NOTE"
	.sectionflags	@"SHF_NOTE_NV_CUINFO"
        /*0018*/ 	.short	0x0002
        /*001a*/ 	.short	0x0064
        /*001c*/ 	.short	0x0082
	.zero		2


//--------------------- .nv.info                  --------------------------
	.section	.nv.info,"",@"SHT_CUDA_INFO"
	.align	4


	//----- nvinfo : EIATTR_REGCOUNT
	.align		4
        /*0000*/ 	.byte	0x04, 0x2f
        /*0002*/ 	.short	(.L_1 - .L_0)
	.align		4
.L_0:
        /*0004*/ 	.word	index@(_Z4histPhPj)
        /*0008*/ 	.word	0x00000010


	//----- nvinfo : EIATTR_FRAME_SIZE
	.align		4
.L_1:
        /*000c*/ 	.byte	0x04, 0x11
        /*000e*/ 	.short	(.L_3 - .L_2)
	.align		4
.L_2:
        /*0010*/ 	.word	index@(_Z4histPhPj)
        /*0014*/ 	.word	0x00000000


	//----- nvinfo : EIATTR_MIN_STACK_SIZE
	.align		4
.L_3:
        /*0018*/ 	.byte	0x04, 0x12
        /*001a*/ 	.short	(.L_5 - .L_4)
	.align		4
.L_4:
        /*001c*/ 	.word	index@(_Z4histPhPj)
        /*0020*/ 	.word	0x00000000
.L_5:


//--------------------- .nv.compat                --------------------------
	.section	.nv.compat,"",@"SHT_CUDA_COMPAT_INFO"
	.align	4
        /*0000*/ 	.byte	0x02, 0x09, 0x00, 0x00, 0x02, 0x02, 0x01, 0x00, 0x02, 0x05, 0x05, 0x00, 0x03, 0x07, 0x01, 0x01
        /*0010*/ 	.byte	0x02, 0x03, 0x00, 0x00, 0x02, 0x06, 0x01, 0x00, 0x04, 0x0b, 0x08, 0x00, 0x09, 0x00, 0x00, 0x00
        /*0020*/ 	.byte	0x00, 0x00, 0x00, 0x00


//--------------------- .nv.info._Z4histPhPj      --------------------------
	.section	.nv.info._Z4histPhPj,"",@"SHT_CUDA_INFO"
	.sectionflags	@""
	.align	4


	//----- nvinfo : EIATTR_CUDA_API_VERSION
	.align		4
        /*0000*/ 	.byte	0x04, 0x37
        /*0002*/ 	.short	(.L_7 - .L_6)
.L_6:
        /*0004*/ 	.word	0x00000082


	//----- nvinfo : EIATTR_KPARAM_INFO
	.align		4
.L_7:
        /*0008*/ 	.byte	0x04, 0x17
        /*000a*/ 	.short	(.L_9 - .L_8)
.L_8:
        /*000c*/ 	.word	0x00000000
        /*0010*/ 	.short	0x0001
        /*0012*/ 	.short	0x0008
        /*0014*/ 	.byte	0x00, 0xf5, 0x21, 0x00


	//----- nvinfo : EIATTR_KPARAM_INFO
	.align		4
.L_9:
        /*0018*/ 	.byte	0x04, 0x17
        /*001a*/ 	.short	(.L_11 - .L_10)
.L_10:
        /*001c*/ 	.word	0x00000000
        /*0020*/ 	.short	0x0000
        /*0022*/ 	.short	0x0000
        /*0024*/ 	.byte	0x00, 0xf5, 0x21, 0x00


	//----- nvinfo : EIATTR_SPARSE_MMA_MASK
	.align		4
.L_11:
        /*0028*/ 	.byte	0x03, 0x50
        /*002a*/ 	.short	0x0000


	//----- nvinfo : EIATTR_MAXREG_COUNT
	.align		4
        /*002c*/ 	.byte	0x03, 0x1b
        /*002e*/ 	.short	0x00ff


	//----- nvinfo : EIATTR_MERCURY_ISA_VERSION
	.align		4
        /*0030*/ 	.byte	0x03, 0x5f
        /*0032*/ 	.short	0x0101


	//----- nvinfo : EIATTR_VRC_CTA_INIT_COUNT
	.align		4
        /*0034*/ 	.byte	0x02, 0x4a
	.zero		1
	.zero		1


	//----- nvinfo : EIATTR_EXIT_INSTR_OFFSETS
	.align		4
        /*0038*/ 	.byte	0x04, 0x1c
        /*003a*/ 	.short	(.L_13 - .L_12)


	//   ....[0]....
.L_12:
        /*003c*/ 	.word	0x00000090


	//   ....[1]....
        /*0040*/ 	.word	0x000003a0


	//   ....[2]....
        /*0044*/ 	.word	0x00000610


	//----- nvinfo : EIATTR_CRS_STACK_SIZE
	.align		4
.L_13:
        /*0048*/ 	.byte	0x04, 0x1e
        /*004a*/ 	.short	(.L_15 - .L_14)
.L_14:
        /*004c*/ 	.word	0x00000000


	//----- nvinfo : EIATTR_CBANK_PARAM_SIZE
	.align		4
.L_15:
        /*0050*/ 	.byte	0x03, 0x19
        /*0052*/ 	.short	0x0010


	//----- nvinfo : EIATTR_PARAM_CBANK
	.align		4
        /*0054*/ 	.byte	0x04, 0x0a
        /*0056*/ 	.short	(.L_17 - .L_16)
	.align		4
.L_16:
        /*0058*/ 	.word	index@(.nv.constant0._Z4histPhPj)
        /*005c*/ 	.short	0x0380
        /*005e*/ 	.short	0x0010


	//----- nvinfo : EIATTR_SW_WAR
	.align		4
.L_17:
        /*0060*/ 	.byte	0x04, 0x36
        /*0062*/ 	.short	(.L_19 - .L_18)
.L_18:
        /*0064*/ 	.word	0x00000008
.L_19:


//--------------------- .nv.callgraph             --------------------------
	.section	.nv.callgraph,"",@"SHT_CUDA_CALLGRAPH"
	.align	4
	.sectionentsize	8
	.align		4
        /*0000*/ 	.word	0x00000000
	.align		4
        /*0004*/ 	.word	0xffffffff
	.align		4
        /*0008*/ 	.word	0x00000000
	.align		4
        /*000c*/ 	.word	0xfffffffe
	.align		4
        /*0010*/ 	.word	0x00000000
	.align		4
        /*0014*/ 	.word	0xfffffffd
	.align		4
        /*0018*/ 	.word	0x00000000
	.align		4
        /*001c*/ 	.word	0xfffffffc


//--------------------- .text._Z4histPhPj         --------------------------
	.section	.text._Z4histPhPj,"ax",@progbits
	.align	128
        .global         _Z4histPhPj
        .type           _Z4histPhPj,@function
        .size           _Z4histPhPj,(.L_x_5 - _Z4histPhPj)
        .other          _Z4histPhPj,@"STO_CUDA_ENTRY STV_DEFAULT"
_Z4histPhPj:
.text._Z4histPhPj:
[----:B------:R-:W-:Y:S01]  /*0000*/  LDC R1, c[0x0][0x37c] ;  /* 0x0000df00ff017b82 */ /* 0x000fe20000000800 */
[----:B------:R-:W0:Y:S07]  /*0010*/  S2R R3, SR_TID.X ;  /* 0x0000000000037919 */ /* 0x000e2e0000002100 */
[----:B------:R-:W0:Y:S08]  /*0020*/  S2UR UR4, SR_CTAID.X ;  /* 0x00000000000479c3 */ /* 0x000e300000002500 */
[----:B------:R-:W0:Y:S01]  /*0030*/  LDC R0, c[0x0][0x360] ;  /* 0x0000d800ff007b82 */ /* 0x000e220000000800 */
[----:B------:R-:W1:Y:S01]  /*0040*/  LDCU UR5, c[0x0][0x370] ;  /* 0x00006e00ff0577ac */ /* 0x000e620008000800 */
[----:B0-----:R-:W-:-:S02]  /*0050*/  IMAD R3, R0, UR4, R3 ;  /* 0x0000000400037c24 */ /* 0x001fc4000f8e0203 */
[----:B-1----:R-:W-:-:S03]  /*0060*/  IMAD R0, R0, UR5, RZ ;  /* 0x0000000500007c24 */ /* 0x002fc6000f8e02ff */
[----:B------:R-:W-:-:S04]  /*0070*/  ISETP.GT.AND P0, PT, R3, 0x9, PT ;  /* 0x000000090300780c */ /* 0x000fc80003f04270 */
[----:B------:R-:W-:-:S13]  /*0080*/  ISETP.GE.OR P0, PT, R3, R0, P0 ;  /* 0x000000000300720c */ /* 0x000fda0000706670 */
[----:B------:R-:W-:Y:S05]  /*0090*/  @P0 EXIT ;  /* 0x000000000000094d */ /* 0x000fea0003800000 */
[----:B------:R-:W0:Y:S01]  /*00a0*/  I2F.U32.RP R8, R0 ;  /* 0x0000000000087306 */ /* 0x000e220000209000 */
[C---:B------:R-:W-:Y:S01]  /*00b0*/  IMAD.IADD R2, R0.reuse, 0x1, R3 ;  /* 0x0000000100027824 */ /* 0x040fe200078e0203 */
[----:B------:R-:W-:Y:S01]  /*00c0*/  ISETP.NE.U32.AND P2, PT, R0, RZ, PT ;  /* 0x000000ff0000720c */ /* 0x000fe20003f45070 */
[----:B------:R-:W-:Y:S01]  /*00d0*/  IMAD.MOV R9, RZ, RZ, -R0 ;  /* 0x000000ffff097224 */ /* 0x000fe200078e0a00 */
[----:B------:R-:W1:Y:S01]  /*00e0*/  LDCU.64 UR4, c[0x0][0x358] ;  /* 0x00006b00ff0477ac */ /* 0x000e620008000a00 */
[----:B------:R-:W-:Y:S01]  /*00f0*/  BSSY.RECONVERGENT B0, `(.L_x_0) ;  /* 0x000002a000007945 */ /* 0x000fe20003800200 */
[C---:B------:R-:W-:Y:S02]  /*0100*/  ISETP.GE.AND P0, PT, R2.reuse, 0xa, PT ;  /* 0x0000000a0200780c */ /* 0x040fe40003f06270 */
[----:B------:R-:W-:Y:S01]  /*0110*/  VIMNMX R7, PT, PT, R2, 0xa, !PT ;  /* 0x0000000a02077848 */ /* 0x000fe20007fe0100 */
[----:B------:R-:W2:Y:S01]  /*0120*/  LDCU.128 UR8, c[0x0][0x380] ;  /* 0x00007000ff0877ac */ /* 0x000ea20008000c00 */
[----:B------:R-:W-:-:S04]  /*0130*/  SEL R6, RZ, 0x1, P0 ;  /* 0x00000001ff067807 */ /* 0x000fc80000000000 */
[----:B------:R-:W-:Y:S01]  /*0140*/  IADD3 R7, PT, PT, R7, -R2, -R6 ;  /* 0x8000000207077210 */ /* 0x000fe20007ffe806 */
[----:B0-----:R-:W0:Y:S02]  /*0150*/  MUFU.RCP R8, R8 ;  /* 0x0000000800087308 */ /* 0x001e240000001000 */
[----:B0-----:R-:W-:-:S06]  /*0160*/  VIADD R4, R8, 0xffffffe ;  /* 0x0ffffffe08047836 */ /* 0x001fcc0000000000 */
[----:B------:R0:W3:Y:S02]  /*0170*/  F2I.FTZ.U32.TRUNC.NTZ R5, R4 ;  /* 0x0000000400057305 */ /* 0x0000e4000021f000 */
[----:B0-----:R-:W-:Y:S02]  /*0180*/  IMAD.MOV.U32 R4, RZ, RZ, RZ ;  /* 0x000000ffff047224 */ /* 0x001fe400078e00ff */
[----:B---3--:R-:W-:-:S04]  /*0190*/  IMAD R9, R9, R5, RZ ;  /* 0x0000000509097224 */ /* 0x008fc800078e02ff */
[----:B------:R-:W-:-:S06]  /*01a0*/  IMAD.HI.U32 R8, R5, R9, R4 ;  /* 0x0000000905087227 */ /* 0x000fcc00078e0004 */
[----:B------:R-:W-:-:S04]  /*01b0*/  IMAD.HI.U32 R5, R8, R7, RZ ;  /* 0x0000000708057227 */ /* 0x000fc800078e00ff */
[----:B------:R-:W-:-:S04]  /*01c0*/  IMAD.MOV R2, RZ, RZ, -R5 ;  /* 0x000000ffff027224 */ /* 0x000fc800078e0a05 */
[----:B------:R-:W-:-:S05]  /*01d0*/  IMAD R7, R0, R2, R7 ;  /* 0x0000000200077224 */ /* 0x000fca00078e0207 */
[----:B------:R-:W-:-:S13]  /*01e0*/  ISETP.GE.U32.AND P0, PT, R7, R0, PT ;  /* 0x000000000700720c */ /* 0x000fda0003f06070 */
[----:B------:R-:W-:Y:S02]  /*01f0*/  @P0 IMAD.IADD R7, R7, 0x1, -R0 ;  /* 0x0000000107070824 */ /* 0x000fe400078e0a00 */
[----:B------:R-:W-:-:S03]  /*0200*/  @P0 VIADD R5, R5, 0x1 ;  /* 0x0000000105050836 */ /* 0x000fc60000000000 */
[----:B------:R-:W-:-:S13]  /*0210*/  ISETP.GE.U32.AND P1, PT, R7, R0, PT ;  /* 0x000000000700720c */ /* 0x000fda0003f26070 */
[----:B------:R-:W-:Y:S01]  /*0220*/  @P1 VIADD R5, R5, 0x1 ;  /* 0x0000000105051836 */ /* 0x000fe20000000000 */
[----:B------:R-:W-:-:S05]  /*0230*/  @!P2 LOP3.LUT R5, RZ, R0, RZ, 0x33, !PT ;  /* 0x00000000ff05a212 */ /* 0x000fca00078e33ff */
[----:B------:R-:W-:-:S05]  /*0240*/  IMAD.IADD R2, R6, 0x1, R5 ;  /* 0x0000000106027824 */ /* 0x000fca00078e0205 */
[C---:B------:R-:W-:Y:S02]  /*0250*/  LOP3.LUT R4, R2.reuse, 0x3, RZ, 0xc0, !PT ;  /* 0x0000000302047812 */ /* 0x040fe400078ec0ff */
[----:B------:R-:W-:Y:S02]  /*0260*/  ISETP.GE.U32.AND P0, PT, R2, 0x3, PT ;  /* 0x000000030200780c */ /* 0x000fe40003f06070 */
[----:B------:R-:W-:-:S13]  /*0270*/  ISETP.NE.AND P1, PT, R4, 0x3, PT ;  /* 0x000000030400780c */ /* 0x000fda0003f25270 */
[----:B-12---:R-:W-:Y:S05]  /*0280*/  @!P1 BRA `(.L_x_1) ;  /* 0x0000000000409947 */ /* 0x006fea0003800000 */
[----:B------:R-:W-:-:S05]  /*0290*/  VIADD R2, R2, 0x1 ;  /* 0x0000000102027836 */ /* 0x000fca0000000000 */
[----:B------:R-:W-:-:S05]  /*02a0*/  LOP3.LUT R2, R2, 0x3, RZ, 0xc0, !PT ;  /* 0x0000000302027812 */ /* 0x000fca00078ec0ff */
[----:B------:R-:W-:-:S07]  /*02b0*/  IMAD.MOV R2, RZ, RZ, -R2 ;  /* 0x000000ffff027224 */ /* 0x000fce00078e0a02 */
.L_x_2:
[----:B------:R-:W-:-:S04]  /*02c0*/  IADD3 R4, P1, PT, R3, UR8, RZ ;  /* 0x0000000803047c10 */ /* 0x000fc8000ff3e0ff */
[----:B------:R-:W-:-:S05]  /*02d0*/  LEA.HI.X.SX32 R5, R3, UR9, 0x1, P1 ;  /* 0x0000000903057c11 */ /* 0x000fca00088f0eff */
[----:B------:R-:W2:Y:S01]  /*02e0*/  LDG.E.U8 R4, desc[UR4][R4.64] ;  /* 0x0000000404047981 */ /* 0x000ea2000c1e1100 */
[----:B------:R-:W-:Y:S01]  /*02f0*/  IADD3 R2, PT, PT, R2, 0x1, RZ ;  /* 0x0000000102027810 */ /* 0x000fe20007ffe0ff */
[----:B0-----:R-:W-:Y:S02]  /*0300*/  IMAD.MOV.U32 R9, RZ, RZ, 0x1 ;  /* 0x00000001ff097424 */ /* 0x001fe400078e00ff */
[----:B------:R-:W-:Y:S02]  /*0310*/  IMAD.IADD R3, R0, 0x1, R3 ;  /* 0x0000000100037824 */ /* 0x000fe400078e0203 */
[----:B--2---:R-:W-:-:S05]  /*0320*/  IMAD.SHL.U32 R6, R4, 0x4, RZ ;  /* 0x0000000404067824 */ /* 0x004fca00078e00ff */
[----:B------:R-:W-:-:S04]  /*0330*/  LOP3.LUT R6, R6, 0x4, RZ, 0xc0, !PT ;  /* 0x0000000406067812 */ /* 0x000fc800078ec0ff */
[----:B------:R-:W-:-:S05]  /*0340*/  IADD3 R6, P1, PT, R6, UR10, RZ ;  /* 0x0000000a06067c10 */ /* 0x000fca000ff3e0ff */
[----:B------:R-:W-:Y:S01]  /*0350*/  IMAD.X R7, RZ, RZ, UR11, P1 ;  /* 0x0000000bff077e24 */ /* 0x000fe200088e06ff */
[----:B------:R-:W-:-:S04]  /*0360*/  ISETP.NE.AND P1, PT, R2, RZ, PT ;  /* 0x000000ff0200720c */ /* 0x000fc80003f25270 */
[----:B------:R0:W-:Y:S09]  /*0370*/  REDG.E.ADD.STRONG.GPU desc[UR4][R6.64], R9 ;  /* 0x000000090600798e */ /* 0x0001f2000c12e104 */
[----:B------:R-:W-:Y:S05]  /*0380*/  @P1 BRA `(.L_x_2) ;  /* 0xfffffffc00cc1947 */ /* 0x000fea000383ffff */
.L_x_1:
[----:B------:R-:W-:Y:S05]  /*0390*/  BSYNC.RECONVERGENT B0 ;  /* 0x0000000000007941 */ /* 0x000fea0003800200 */
.L_x_0:
[----:B------:R-:W-:Y:S05]  /*03a0*/  @!P0 EXIT ;  /* 0x000000000000894d */ /* 0x000fea0003800000 */
[----:B------:R-:W-:Y:S01]  /*03b0*/  SHF.R.S32.HI R2, RZ, 0x1f, R0 ;  /* 0x0000001fff027819 */ /* 0x000fe20000011400 */
[----:B------:R-:W1:Y:S06]  /*03c0*/  LDCU.128 UR8, c[0x0][0x380] ;  /* 0x00007000ff0877ac */ /* 0x000e6c0008000c00 */
.L_x_3:
[----:B-12---:R-:W-:-:S04]  /*03d0*/  IADD3 R8, P0, PT, R3, UR8, RZ ;  /* 0x0000000803087c10 */ /* 0x006fc8000ff1e0ff */
[----:B0-----:R-:W-:-:S05]  /*03e0*/  LEA.HI.X.SX32 R9, R3, UR9, 0x1, P0 ;  /* 0x0000000903097c11 */ /* 0x001fca00080f0eff */
[----:B------:R-:W2:Y:S01]  /*03f0*/  LDG.E.U8 R4, desc[UR4][R8.64] ;  /* 0x0000000408047981 */ /* 0x000ea2000c1e1100 */
[----:B------:R-:W-:Y:S01]  /*0400*/  IADD3 R6, P1, PT, R0, R8, RZ ;  /* 0x0000000800067210 */ /* 0x000fe20007f3e0ff */
[----:B------:R-:W-:-:S04]  /*0410*/  IMAD.MOV.U32 R13, RZ, RZ, 0x1 ;  /* 0x00000001ff0d7424 */ /* 0x000fc800078e00ff */
[----:B------:R-:W-:Y:S02]  /*0420*/  IMAD.X R7, R2, 0x1, R9, P1 ;  /* 0x0000000102077824 */ /* 0x000fe400008e0609 */
[----:B--2---:R-:W-:-:S05]  /*0430*/  IMAD.SHL.U32 R4, R4, 0x4, RZ ;  /* 0x0000000404047824 */ /* 0x004fca00078e00ff */
[----:B------:R-:W-:-:S04]  /*0440*/  LOP3.LUT R4, R4, 0x4, RZ, 0xc0, !PT ;  /* 0x0000000404047812 */ /* 0x000fc800078ec0ff */
[----:B------:R-:W-:-:S05]  /*0450*/  IADD3 R4, P0, PT, R4, UR10, RZ ;  /* 0x0000000a04047c10 */ /* 0x000fca000ff1e0ff */
[----:B------:R-:W-:-:S05]  /*0460*/  IMAD.X R5, RZ, RZ, UR11, P0 ;  /* 0x0000000bff057e24 */ /* 0x000fca00080e06ff */
[----:B------:R0:W-:Y:S04]  /*0470*/  REDG.E.ADD.STRONG.GPU desc[UR4][R4.64], R13 ;  /* 0x0000000d0400798e */ /* 0x0001e8000c12e104 */
[----:B------:R-:W2:Y:S02]  /*0480*/  LDG.E.U8 R10, desc[UR4][R6.64] ;  /* 0x00000004060a7981 */ /* 0x000ea4000c1e1100 */
[----:B--2---:R-:W-:-:S05]  /*0490*/  IMAD.SHL.U32 R10, R10, 0x4, RZ ;  /* 0x000000040a0a7824 */ /* 0x004fca00078e00ff */
[----:B------:R-:W-:Y:S02]  /*04a0*/  LOP3.LUT R8, R10, 0x4, RZ, 0xc0, !PT ;  /* 0x000000040a087812 */ /* 0x000fe400078ec0ff */
[----:B------:R-:W-:Y:S02]  /*04b0*/  IADD3 R10, P1, PT, R0, R6, RZ ;  /* 0x00000006000a7210 */ /* 0x000fe40007f3e0ff */
[----:B------:R-:W-:-:S03]  /*04c0*/  IADD3 R8, P0, PT, R8, UR10, RZ ;  /* 0x0000000a08087c10 */ /* 0x000fc6000ff1e0ff */
[----:B------:R-:W-:Y:S01]  /*04d0*/  IMAD.X R11, R2, 0x1, R7, P1 ;  /* 0x00000001020b7824 */ /* 0x000fe200008e0607 */
[----:B------:R-:W-:-:S05]  /*04e0*/  IADD3.X R9, PT, PT, RZ, UR11, RZ, P0, !PT ;  /* 0x0000000bff097c10 */ /* 0x000fca00087fe4ff */
[----:B------:R1:W-:Y:S04]  /*04f0*/  REDG.E.ADD.STRONG.GPU desc[UR4][R8.64], R13 ;  /* 0x0000000d0800798e */ /* 0x0003e8000c12e104 */
[----:B------:R-:W2:Y:S01]  /*0500*/  LDG.E.U8 R12, desc[UR4][R10.64] ;  /* 0x000000040a0c7981 */ /* 0x000ea2000c1e1100 */
[----:B------:R-:W-:-:S05]  /*0510*/  IADD3 R6, P1, PT, R0, R10, RZ ;  /* 0x0000000a00067210 */ /* 0x000fca0007f3e0ff */
[----:B------:R-:W-:Y:S02]  /*0520*/  IMAD.X R7, R2, 0x1, R11, P1 ;  /* 0x0000000102077824 */ /* 0x000fe400008e060b */
[----:B--2---:R-:W-:-:S05]  /*0530*/  IMAD.SHL.U32 R12, R12, 0x4, RZ ;  /* 0x000000040c0c7824 */ /* 0x004fca00078e00ff */
[----:B------:R-:W-:-:S04]  /*0540*/  LOP3.LUT R12, R12, 0x4, RZ, 0xc0, !PT ;  /* 0x000000040c0c7812 */ /* 0x000fc800078ec0ff */
[----:B0-----:R-:W-:-:S05]  /*0550*/  IADD3 R4, P0, PT, R12, UR10, RZ ;  /* 0x0000000a0c047c10 */ /* 0x001fca000ff1e0ff */
[----:B------:R-:W-:-:S05]  /*0560*/  IMAD.X R5, RZ, RZ, UR11, P0 ;  /* 0x0000000bff057e24 */ /* 0x000fca00080e06ff */
[----:B------:R2:W-:Y:S04]  /*0570*/  REDG.E.ADD.STRONG.GPU desc[UR4][R4.64], R13 ;  /* 0x0000000d0400798e */ /* 0x0005e8000c12e104 */
[----:B------:R-:W3:Y:S01]  /*0580*/  LDG.E.U8 R6, desc[UR4][R6.64] ;  /* 0x0000000406067981 */ /* 0x000ee2000c1e1100 */
[----:B------:R-:W-:Y:S02]  /*0590*/  IMAD R3, R0, 0x4, R3 ;  /* 0x0000000400037824 */ /* 0x000fe400078e0203 */
[----:B---3--:R-:W-:-:S05]  /*05a0*/  IMAD.SHL.U32 R12, R6, 0x4, RZ ;  /* 0x00000004060c7824 */ /* 0x008fca00078e00ff */
[----:B------:R-:W-:-:S04]  /*05b0*/  LOP3.LUT R12, R12, 0x4, RZ, 0xc0, !PT ;  /* 0x000000040c0c7812 */ /* 0x000fc800078ec0ff */
[----:B-1----:R-:W-:-:S05]  /*05c0*/  IADD3 R8, P0, PT, R12, UR10, RZ ;  /* 0x0000000a0c087c10 */ /* 0x002fca000ff1e0ff */
[----:B------:R-:W-:Y:S01]  /*05d0*/  IMAD.X R9, RZ, RZ, UR11, P0 ;  /* 0x0000000bff097e24 */ /* 0x000fe200080e06ff */
[----:B------:R-:W-:-:S04]  /*05e0*/  ISETP.GE.AND P0, PT, R3, 0xa, PT ;  /* 0x0000000a0300780c */ /* 0x000fc80003f06270 */
[----:B------:R2:W-:Y:S09]  /*05f0*/  REDG.E.ADD.STRONG.GPU desc[UR4][R8.64], R13 ;  /* 0x0000000d0800798e */ /* 0x0005f2000c12e104 */
[----:B------:R-:W-:Y:S05]  /*0600*/  @!P0 BRA `(.L_x_3) ;  /* 0xfffffffc00708947 */ /* 0x000fea000383ffff */
[----:B------:R-:W-:Y:S05]  /*0610*/  EXIT ;  /* 0x000000000000794d */ /* 0x000fea0003800000 */
.L_x_4:
[----:B------:R-:W-:-:S00]  /*0620*/  BRA `(.L_x_4) ;  /* 0xfffffffc00fc7947 */ /* 0x000fc0000383ffff */
[----:B------:R-:W-:-:S00]  /*0630*/  NOP ;  /* 0x0000000000007918 */ /* 0x000fc00000000000 */
        /* <DEDUP_REMOVED lines=12> */
.L_x_5:


//--------------------- .nv.shared.reserved.0     --------------------------
	.section	.nv.shared.reserved.0,"aw",@nobits
	.weak		__nv_reservedSMEM_offset_0_alias
	.size		__nv_reservedSMEM_offset_0_alias, 0, 64
	.other		__nv_reservedSMEM_offset_0_alias,@"STO_CUDA_RESERVED_SHARED STV_DEFAULT"
__nv_reservedSMEM_offset_0_alias:
	.zero		0
	.zero		64


//--------------------- .nv.constant0._Z4histPhPj --------------------------
	.section	.nv.constant0._Z4histPhPj,"a",@progbits
	.sectionflags	@""
	.align	4
.nv.constant0._Z4histPhPj:
	.zero		912


//--------------------- SYMBOLS --------------------------

	.type		.nv.reservedSmem.offset0,@object
	.size		.nv.reservedSmem.offset0,0x4
